//
// Generated by NVIDIA NVVM Compiler
//
// Compiler Build ID: CL-36424714
// Cuda compilation tools, release 13.0, V13.0.88
// Based on NVVM 20.0.0
//

.version 9.0
.target sm_100
.address_size 64

	// .globl	_Z10init_arrayPi

.visible .entry _Z10init_arrayPi(
	.param .u64 .ptr .align 1 _Z10init_arrayPi_param_0
)
{
	.reg .pred 	%p<2>;
	.reg .b32 	%r<12>;
	.reg .b64 	%rd<3>;

	ld.param.u64 	%rd1, [_Z10init_arrayPi_param_0];
	mov.u32 	%r1, %ntid.x;
	mov.u32 	%r2, %ctaid.x;
	mul.lo.s32 	%r3, %r1, %r2;
	mov.u32 	%r4, %tid.x;
	neg.s32 	%r5, %r4;
	setp.ne.s32 	%p1, %r3, %r5;
	@%p1 bra 	$L__BB0_2;
	cvta.to.global.u64 	%rd2, %rd1;
	mov.b32 	%r6, 3;
	st.global.u32 	[%rd2], %r6;
	mov.b32 	%r7, 1;
	st.global.u32 	[%rd2+4], %r7;
	mov.b32 	%r8, 7;
	st.global.u32 	[%rd2+8], %r8;
	mov.b32 	%r9, 0;
	st.global.u32 	[%rd2+12], %r9;
	mov.b32 	%r10, 4;
	st.global.u32 	[%rd2+16], %r10;
	st.global.u32 	[%rd2+20], %r7;
	mov.b32 	%r11, 6;
	st.global.u32 	[%rd2+24], %r11;
	st.global.u32 	[%rd2+28], %r6;
$L__BB0_2:
	ret;

}
	// .globl	_Z6kernelPiii
.visible .entry _Z6kernelPiii(
	.param .u64 .ptr .align 1 _Z6kernelPiii_param_0,
	.param .u32 _Z6kernelPiii_param_1,
	.param .u32 _Z6kernelPiii_param_2
)
{
	.reg .pred 	%p<4>;
	.reg .b32 	%r<14>;
	.reg .b64 	%rd<7>;

	ld.param.u64 	%rd1, [_Z6kernelPiii_param_0];
	ld.param.u32 	%r3, [_Z6kernelPiii_param_1];
	ld.param.u32 	%r4, [_Z6kernelPiii_param_2];
	mov.u32 	%r5, %ntid.x;
	mov.u32 	%r6, %ctaid.x;
	mov.u32 	%r7, %tid.x;
	mad.lo.s32 	%r1, %r5, %r6, %r7;
	add.s32 	%r8, %r4, -1;
	mov.b32 	%r9, 1;
	shl.b32 	%r2, %r9, %r8;
	setp.lt.s32 	%p1, %r1, %r2;
	setp.ge.s32 	%p2, %r1, %r3;
	or.pred  	%p3, %p2, %p1;
	@%p3 bra 	$L__BB1_2;
	cvta.to.global.u64 	%rd2, %rd1;
	sub.s32 	%r10, %r1, %r2;
	mul.wide.s32 	%rd3, %r10, 4;
	add.s64 	%rd4, %rd2, %rd3;
	ld.global.u32 	%r11, [%rd4];
	mul.wide.s32 	%rd5, %r2, 4;
	add.s64 	%rd6, %rd4, %rd5;
	ld.global.u32 	%r12, [%rd6];
	add.s32 	%r13, %r12, %r11;
	st.global.u32 	[%rd6], %r13;
$L__BB1_2:
	ret;

}


// ===== COMPILED SASS (sm_100) =====

	.target	sm_100

	.elftype	@"ET_EXEC"


//--------------------- .note.nv.tkinfo           --------------------------
	.section	.note.nv.tkinfo,"",@"SHT_NOTE"
	.sectionflags	@"SHF_NOTE_NV_TKINFO"
	.tkinfo
        /*0018*/ 	.word	0x00000002
        /*0030*/ 	.string	""
        /*0030*/ 	.string	"ptxas"
        /*0030*/ 	.string	"Cuda compilation tools, release 13.0, V13.0.88"
        /*0030*/ 	.string	"Build cuda_13.0.r13.0/compiler.36424714_0"
        /*0030*/ 	.string	"-arch sm_100 -m 64 "



//--------------------- .note.nv.cuinfo           --------------------------
	.section	.note.nv.cuinfo,"",@"SHT_NOTE"
	.sectionflags	@"SHF_NOTE_NV_CUINFO"
        /*0018*/ 	.short	0x0002
        /*001a*/ 	.short	0x0064
        /*001c*/ 	.short	0x0082
	.zero		2


//--------------------- .nv.info                  --------------------------
	.section	.nv.info,"",@"SHT_CUDA_INFO"
	.align	4


	//----- nvinfo : EIATTR_REGCOUNT
	.align		4
        /*0000*/ 	.byte	0x04, 0x2f
        /*0002*/ 	.short	(.L_1 - .L_0)
	.align		4
.L_0:
        /*0004*/ 	.word	index@(_Z10init_arrayPi)
        /*0008*/ 	.word	0x00000010


	//----- nvinfo : EIATTR_FRAME_SIZE
	.align		4
.L_1:
        /*000c*/ 	.byte	0x04, 0x11
        /*000e*/ 	.short	(.L_3 - .L_2)
	.align		4
.L_2:
        /*0010*/ 	.word	index@(_Z10init_arrayPi)
        /*0014*/ 	.word	0x00000000


	//----- nvinfo : EIATTR_REGCOUNT
	.align		4
.L_3:
        /*0018*/ 	.byte	0x04, 0x2f
        /*001a*/ 	.short	(.L_5 - .L_4)
	.align		4
.L_4:
        /*001c*/ 	.word	index@(_Z6kernelPiii)
        /*0020*/ 	.word	0x0000000a


	//----- nvinfo : EIATTR_FRAME_SIZE
	.align		4
.L_5:
        /*0024*/ 	.byte	0x04, 0x11
        /*0026*/ 	.short	(.L_7 - .L_6)
	.align		4
.L_6:
        /*0028*/ 	.word	index@(_Z6kernelPiii)
        /*002c*/ 	.word	0x00000000


	//----- nvinfo : EIATTR_MIN_STACK_SIZE
	.align		4
.L_7:
        /*0030*/ 	.byte	0x04, 0x12
        /*0032*/ 	.short	(.L_9 - .L_8)
	.align		4
.L_8:
        /*0034*/ 	.word	index@(_Z6kernelPiii)
        /*0038*/ 	.word	0x00000000


	//----- nvinfo : EIATTR_MIN_STACK_SIZE
	.align		4
.L_9:
        /*003c*/ 	.byte	0x04, 0x12
        /*003e*/ 	.short	(.L_11 - .L_10)
	.align		4
.L_10:
        /*0040*/ 	.word	index@(_Z10init_arrayPi)
        /*0044*/ 	.word	0x00000000
.L_11:


//--------------------- .nv.compat                --------------------------
	.section	.nv.compat,"",@"SHT_CUDA_COMPAT_INFO"
	.align	4
        /*0000*/ 	.byte	0x02, 0x09, 0x00, 0x00, 0x02, 0x02, 0x01, 0x00, 0x02, 0x05, 0x05, 0x00, 0x03, 0x07, 0x01, 0x01
        /*0010*/ 	.byte	0x02, 0x03, 0x00, 0x00, 0x02, 0x06, 0x01, 0x00, 0x04, 0x0b, 0x08, 0x00, 0x09, 0x00, 0x00, 0x00
        /*0020*/ 	.byte	0x00, 0x00, 0x00, 0x00


//--------------------- .nv.info._Z6kernelPiii    --------------------------
	.section	.nv.info._Z6kernelPiii,"",@"SHT_CUDA_INFO"
	.sectionflags	@""
	.align	4


	//----- nvinfo : EIATTR_CUDA_API_VERSION
	.align		4
        /*0000*/ 	.byte	0x04, 0x37
        /*0002*/ 	.short	(.L_13 - .L_12)
.L_12:
        /*0004*/ 	.word	0x00000082


	//----- nvinfo : EIATTR_KPARAM_INFO
	.align		4
.L_13:
        /*0008*/ 	.byte	0x04, 0x17
        /*000a*/ 	.short	(.L_15 - .L_14)
.L_14:
        /*000c*/ 	.word	0x00000000
        /*0010*/ 	.short	0x0002
        /*0012*/ 	.short	0x000c
        /*0014*/ 	.byte	0x00, 0xf0, 0x11, 0x00


	//----- nvinfo : EIATTR_KPARAM_INFO
	.align		4
.L_15:
        /*0018*/ 	.byte	0x04, 0x17
        /*001a*/ 	.short	(.L_17 - .L_16)
.L_16:
        /*001c*/ 	.word	0x00000000
        /*0020*/ 	.short	0x0001
        /*0022*/ 	.short	0x0008
        /*0024*/ 	.byte	0x00, 0xf0, 0x11, 0x00


	//----- nvinfo : EIATTR_KPARAM_INFO
	.align		4
.L_17:
        /*0028*/ 	.byte	0x04, 0x17
        /*002a*/ 	.short	(.L_19 - .L_18)
.L_18:
        /*002c*/ 	.word	0x00000000
        /*0030*/ 	.short	0x0000
        /*0032*/ 	.short	0x0000
        /*0034*/ 	.byte	0x00, 0xf5, 0x21, 0x00


	//----- nvinfo : EIATTR_SPARSE_MMA_MASK
	.align		4
.L_19:
        /*0038*/ 	.byte	0x03, 0x50
        /*003a*/ 	.short	0x0000


	//----- nvinfo : EIATTR_MAXREG_COUNT
	.align		4
        /*003c*/ 	.byte	0x03, 0x1b
        /*003e*/ 	.short	0x00ff


	//----- nvinfo : EIATTR_MERCURY_ISA_VERSION
	.align		4
        /*0040*/ 	.byte	0x03, 0x5f
        /*0042*/ 	.short	0x0101


	//----- nvinfo : EIATTR_VRC_CTA_INIT_COUNT
	.align		4
        /*0044*/ 	.byte	0x02, 0x4a
	.zero		1
	.zero		1


	//----- nvinfo : EIATTR_EXIT_INSTR_OFFSETS
	.align		4
        /*0048*/ 	.byte	0x04, 0x1c
        /*004a*/ 	.short	(.L_21 - .L_20)


	//   ....[0]....
.L_20:
        /*004c*/ 	.word	0x000000b0


	//   ....[1]....
        /*0050*/ 	.word	0x00000150


	//----- nvinfo : EIATTR_CBANK_PARAM_SIZE
	.align		4
.L_21:
        /*0054*/ 	.byte	0x03, 0x19
        /*0056*/ 	.short	0x0010


	//----- nvinfo : EIATTR_PARAM_CBANK
	.align		4
        /*0058*/ 	.byte	0x04, 0x0a
        /*005a*/ 	.short	(.L_23 - .L_22)
	.align		4
.L_22:
        /*005c*/ 	.word	index@(.nv.constant0._Z6kernelPiii)
        /*0060*/ 	.short	0x0380
        /*0062*/ 	.short	0x0010


	//----- nvinfo : EIATTR_SW_WAR
	.align		4
.L_23:
        /*0064*/ 	.byte	0x04, 0x36
        /*0066*/ 	.short	(.L_25 - .L_24)
.L_24:
        /*0068*/ 	.word	0x00000008
.L_25:


//--------------------- .nv.info._Z10init_arrayPi --------------------------
	.section	.nv.info._Z10init_arrayPi,"",@"SHT_CUDA_INFO"
	.sectionflags	@""
	.align	4


	//----- nvinfo : EIATTR_CUDA_API_VERSION
	.align		4
        /*0000*/ 	.byte	0x04, 0x37
        /*0002*/ 	.short	(.L_27 - .L_26)
.L_26:
        /*0004*/ 	.word	0x00000082


	//----- nvinfo : EIATTR_KPARAM_INFO
	.align		4
.L_27:
        /*0008*/ 	.byte	0x04, 0x17
        /*000a*/ 	.short	(.L_29 - .L_28)
.L_28:
        /*000c*/ 	.word	0x00000000
        /*0010*/ 	.short	0x0000
        /*0012*/ 	.short	0x0000
        /*0014*/ 	.byte	0x00, 0xf5, 0x21, 0x00


	//----- nvinfo : EIATTR_SPARSE_MMA_MASK
	.align		4
.L_29:
        /*0018*/ 	.byte	0x03, 0x50
        /*001a*/ 	.short	0x0000


	//----- nvinfo : EIATTR_MAXREG_COUNT
	.align		4
        /*001c*/ 	.byte	0x03, 0x1b
        /*001e*/ 	.short	0x00ff


	//----- nvinfo : EIATTR_MERCURY_ISA_VERSION
	.align		4
        /*0020*/ 	.byte	0x03, 0x5f
        /*0022*/ 	.short	0x0101


	//----- nvinfo : EIATTR_VRC_CTA_INIT_COUNT
	.align		4
        /*0024*/ 	.byte	0x02, 0x4a
	.zero		1
	.zero		1


	//----- nvinfo : EIATTR_EXIT_INSTR_OFFSETS
	.align		4
        /*0028*/ 	.byte	0x04, 0x1c
        /*002a*/ 	.short	(.L_31 - .L_30)


	//   ....[0]....
.L_30:
        /*002c*/ 	.word	0x00000070


	//   ....[1]....
        /*0030*/ 	.word	0x00000170


	//----- nvinfo : EIATTR_CBANK_PARAM_SIZE
	.align		4
.L_31:
        /*0034*/ 	.byte	0x03, 0x19
        /*0036*/ 	.short	0x0008


	//----- nvinfo : EIATTR_PARAM_CBANK
	.align		4
        /*0038*/ 	.byte	0x04, 0x0a
        /*003a*/ 	.short	(.L_33 - .L_32)
	.align		4
.L_32:
        /*003c*/ 	.word	index@(.nv.constant0._Z10init_arrayPi)
        /*0040*/ 	.short	0x0380
        /*0042*/ 	.short	0x0008


	//----- nvinfo : EIATTR_SW_WAR
	.align		4
.L_33:
        /*0044*/ 	.byte	0x04, 0x36
        /*0046*/ 	.short	(.L_35 - .L_34)
.L_34:
        /*0048*/ 	.word	0x00000008
.L_35:


//--------------------- .nv.callgraph             --------------------------
	.section	.nv.callgraph,"",@"SHT_CUDA_CALLGRAPH"
	.align	4
	.sectionentsize	8
	.align		4
        /*0000*/ 	.word	0x00000000
	.align		4
        /*0004*/ 	.word	0xffffffff
	.align		4
        /*0008*/ 	.word	0x00000000
	.align		4
        /*000c*/ 	.word	0xfffffffe
	.align		4
        /*0010*/ 	.word	0x00000000
	.align		4
        /*0014*/ 	.word	0xfffffffd
	.align		4
        /*0018*/ 	.word	0x00000000
	.align		4
        /*001c*/ 	.word	0xfffffffc


//--------------------- .text._Z6kernelPiii       --------------------------
	.section	.text._Z6kernelPiii,"ax",@progbits
	.align	128
        .global         _Z6kernelPiii
        .type           _Z6kernelPiii,@function
        .size           _Z6kernelPiii,(.L_x_2 - _Z6kernelPiii)
        .other          _Z6kernelPiii,@"STO_CUDA_ENTRY STV_DEFAULT"
_Z6kernelPiii:
.text._Z6kernelPiii:
[----:B------:R-:W-:Y:S01]  /*0000*/  LDC R1, c[0x0][0x37c] ;  /* 0x0000df00ff017b82 */ /* 0x000fe20000000800 */
[----:B------:R-:W0:Y:S01]  /*0010*/  S2R R0, SR_CTAID.X ;  /* 0x0000000000007919 */ /* 0x000e220000002500 */
[----:B------:R-:W1:Y:S01]  /*0020*/  LDCU.64 UR6, c[0x0][0x388] ;  /* 0x00007100ff0677ac */ /* 0x000e620008000a00 */
[----:B------:R-:W-:Y:S01]  /*0030*/  HFMA2 R5, -RZ, RZ, 0, 5.9604644775390625e-08 ;  /* 0x00000001ff057431 */ /* 0x000fe200000001ff */
[----:B------:R-:W0:Y:S01]  /*0040*/  S2R R3, SR_TID.X ;  /* 0x0000000000037919 */ /* 0x000e220000002100 */
[----:B------:R-:W0:Y:S01]  /*0050*/  LDCU UR5, c[0x0][0x360] ;  /* 0x00006c00ff0577ac */ /* 0x000e220008000800 */
[----:B-1----:R-:W-:-:S06]  /*0060*/  UIADD3 UR4, UPT, UPT, UR7, -0x1, URZ ;  /* 0xffffffff07047890 */ /* 0x002fcc000fffe0ff */
[----:B------:R-:W-:Y:S01]  /*0070*/  SHF.L.U32 R5, R5, UR4, RZ ;  /* 0x0000000405057c19 */ /* 0x000fe200080006ff */
[----:B0-----:R-:W-:-:S05]  /*0080*/  IMAD R0, R0, UR5, R3 ;  /* 0x0000000500007c24 */ /* 0x001fca000f8e0203 */
[----:B------:R-:W-:-:S04]  /*0090*/  ISETP.GE.AND P0, PT, R0, R5, PT ;  /* 0x000000050000720c */ /* 0x000fc80003f06270 */
[----:B------:R-:W-:-:S13]  /*00a0*/  ISETP.GE.OR P0, PT, R0, UR6, !P0 ;  /* 0x0000000600007c0c */ /* 0x000fda000c706670 */
[----:B------:R-:W-:Y:S05]  /*00b0*/  @P0 EXIT ;  /* 0x000000000000094d */ /* 0x000fea0003800000 */
[----:B------:R-:W0:Y:S01]  /*00c0*/  LDC.64 R2, c[0x0][0x380] ;  /* 0x0000e000ff027b82 */ /* 0x000e220000000a00 */
[----:B------:R-:W1:Y:S01]  /*00d0*/  LDCU.64 UR4, c[0x0][0x358] ;  /* 0x00006b00ff0477ac */ /* 0x000e620008000a00 */
[----:B------:R-:W-:-:S05]  /*00e0*/  IADD3 R7, PT, PT, R0, -R5, RZ ;  /* 0x8000000500077210 */ /* 0x000fca0007ffe0ff */
[----:B0-----:R-:W-:-:S04]  /*00f0*/  IMAD.WIDE R2, R7, 0x4, R2 ;  /* 0x0000000407027825 */ /* 0x001fc800078e0202 */
[----:B------:R-:W-:Y:S02]  /*0100*/  IMAD.WIDE R4, R5, 0x4, R2 ;  /* 0x0000000405047825 */ /* 0x000fe400078e0202 */
[----:B-1----:R-:W2:Y:S04]  /*0110*/  LDG.E R2, desc[UR4][R2.64] ;  /* 0x0000000402027981 */ /* 0x002ea8000c1e1900 */
[----:B------:R-:W2:Y:S02]  /*0120*/  LDG.E R7, desc[UR4][R4.64] ;  /* 0x0000000404077981 */ /* 0x000ea4000c1e1900 */
[----:B--2---:R-:W-:-:S05]  /*0130*/  IADD3 R7, PT, PT, R2, R7, RZ ;  /* 0x0000000702077210 */ /* 0x004fca0007ffe0ff */
[----:B------:R-:W-:Y:S01]  /*0140*/  STG.E desc[UR4][R4.64], R7 ;  /* 0x0000000704007986 */ /* 0x000fe2000c101904 */
[----:B------:R-:W-:Y:S05]  /*0150*/  EXIT ;  /* 0x000000000000794d */ /* 0x000fea0003800000 */
.L_x_0:
[----:B------:R-:W-:-:S00]  /*0160*/  BRA `(.L_x_0) ;  /* 0xfffffffc00fc7947 */ /* 0x000fc0000383ffff */
[----:B------:R-:W-:-:S00]  /*0170*/  NOP ;  /* 0x0000000000007918 */ /* 0x000fc00000000000 */
        /* <DEDUP_REMOVED lines=8> */
.L_x_2:


//--------------------- .text._Z10init_arrayPi    --------------------------
	.section	.text._Z10init_arrayPi,"ax",@progbits
	.align	128
        .global         _Z10init_arrayPi
        .type           _Z10init_arrayPi,@function
        .size           _Z10init_arrayPi,(.L_x_3 - _Z10init_arrayPi)
        .other          _Z10init_arrayPi,@"STO_CUDA_ENTRY STV_DEFAULT"
_Z10init_arrayPi:
.text._Z10init_arrayPi:
[----:B------:R-:W-:Y:S01]  /*0000*/  LDC R1, c[0x0][0x37c] ;  /* 0x0000df00ff017b82 */ /* 0x000fe20000000800 */
[----:B------:R-:W0:Y:S07]  /*0010*/  S2R R0, SR_TID.X ;  /* 0x0000000000007919 */ /* 0x000e2e0000002100 */
[----:B------:R-:W1:Y:S01]  /*0020*/  S2UR UR5, SR_CTAID.X ;  /* 0x00000000000579c3 */ /* 0x000e620000002500 */
[----:B------:R-:W1:Y:S02]  /*0030*/  LDCU UR4, c[0x0][0x360] ;  /* 0x00006c00ff0477ac */ /* 0x000e640008000800 */
[----:B-1----:R-:W-:Y:S01]  /*0040*/  UIMAD UR4, UR4, UR5, URZ ;  /* 0x00000005040472a4 */ /* 0x002fe2000f8e02ff */
[----:B0-----:R-:W-:-:S05]  /*0050*/  IMAD.MOV R0, RZ, RZ, -R0 ;  /* 0x000000ffff007224 */ /* 0x001fca00078e0a00 */
[----:B------:R-:W-:-:S13]  /*0060*/  ISETP.NE.AND P0, PT, R0, UR4, PT ;  /* 0x0000000400007c0c */ /* 0x000fda000bf05270 */
[----:B------:R-:W-:Y:S05]  /*0070*/  @P0 EXIT ;  /* 0x000000000000094d */ /* 0x000fea0003800000 */
[----:B------:R-:W0:Y:S01]  /*0080*/  LDC.64 R2, c[0x0][0x380] ;  /* 0x0000e000ff027b82 */ /* 0x000e220000000a00 */
[----:B------:R-:W0:Y:S01]  /*0090*/  LDCU.64 UR4, c[0x0][0x358] ;  /* 0x00006b00ff0477ac */ /* 0x000e220008000a00 */
[----:B------:R-:W-:Y:S02]  /*00a0*/  HFMA2 R9, -RZ, RZ, 0, 4.17232513427734375e-07 ;  /* 0x00000007ff097431 */ /* 0x000fe400000001ff */
[----:B------:R-:W-:Y:S02]  /*00b0*/  IMAD.MOV.U32 R7, RZ, RZ, 0x1 ;  /* 0x00000001ff077424 */ /* 0x000fe400078e00ff */
[----:B------:R-:W-:Y:S02]  /*00c0*/  HFMA2 R5, -RZ, RZ, 0, 1.78813934326171875e-07 ;  /* 0x00000003ff057431 */ /* 0x000fe400000001ff */
[----:B------:R-:W-:Y:S01]  /*00d0*/  IMAD.MOV.U32 R11, RZ, RZ, 0x4 ;  /* 0x00000004ff0b7424 */ /* 0x000fe200078e00ff */
[----:B------:R-:W-:Y:S01]  /*00e0*/  MOV R13, 0x6 ;  /* 0x00000006000d7802 */ /* 0x000fe20000000f00 */
[----:B0-----:R-:W-:Y:S04]  /*00f0*/  STG.E desc[UR4][R2.64+0x4], R7 ;  /* 0x0000040702007986 */ /* 0x001fe8000c101904 */
[----:B------:R-:W-:Y:S04]  /*0100*/  STG.E desc[UR4][R2.64+0x14], R7 ;  /* 0x0000140702007986 */ /* 0x000fe8000c101904 */
[----:B------:R-:W-:Y:S04]  /*0110*/  STG.E desc[UR4][R2.64+0x8], R9 ;  /* 0x0000080902007986 */ /* 0x000fe8000c101904 */
[----:B------:R-:W-:Y:S04]  /*0120*/  STG.E desc[UR4][R2.64+0x10], R11 ;  /* 0x0000100b02007986 */ /* 0x000fe8000c101904 */
[----:B------:R-:W-:Y:S04]  /*0130*/  STG.E desc[UR4][R2.64+0x18], R13 ;  /* 0x0000180d02007986 */ /* 0x000fe8000c101904 */
[----:B------:R-:W-:Y:S04]  /*0140*/  STG.E desc[UR4][R2.64], R5 ;  /* 0x0000000502007986 */ /* 0x000fe8000c101904 */
[----:B------:R-:W-:Y:S04]  /*0150*/  STG.E desc[UR4][R2.64+0x1c], R5 ;  /* 0x00001c0502007986 */ /* 0x000fe8000c101904 */
[----:B------:R-:W-:Y:S01]  /*0160*/  STG.E desc[UR4][R2.64+0xc], RZ ;  /* 0x00000cff02007986 */ /* 0x000fe2000c101904 */
[----:B------:R-:W-:Y:S05]  /*0170*/  EXIT ;  /* 0x000000000000794d */ /* 0x000fea0003800000 */
.L_x_1:
        /* <DEDUP_REMOVED lines=16> */
.L_x_3:


//--------------------- .nv.shared.reserved.0     --------------------------
	.section	.nv.shared.reserved.0,"aw",@nobits
	.weak		__nv_reservedSMEM_offset_0_alias
	.size		__nv_reservedSMEM_offset_0_alias, 0, 64
	.other		__nv_reservedSMEM_offset_0_alias,@"STO_CUDA_RESERVED_SHARED STV_DEFAULT"
__nv_reservedSMEM_offset_0_alias:
	.zero		0
	.zero		64


//--------------------- .nv.constant0._Z6kernelPiii --------------------------
	.section	.nv.constant0._Z6kernelPiii,"a",@progbits
	.sectionflags	@""
	.align	4
.nv.constant0._Z6kernelPiii:
	.zero		912


//--------------------- .nv.constant0._Z10init_arrayPi --------------------------
	.section	.nv.constant0._Z10init_arrayPi,"a",@progbits
	.sectionflags	@""
	.align	4
.nv.constant0._Z10init_arrayPi:
	.zero		904


//--------------------- SYMBOLS --------------------------

	.type		.nv.reservedSmem.offset0,@object
	.size		.nv.reservedSmem.offset0,0x4
